	.headerflags	@"EF_CUDA_TEXMODE_UNIFIED EF_CUDA_64BIT_ADDRESS EF_CUDA_ACCELERATORS EF_CUDA_SM90 EF_CUDA_VIRTUAL_SM(EF_CUDA_SM90)"
	.elftype	@"ET_EXEC"


//--------------------- .nv.info                  --------------------------
	.section	.nv.info,"",@"SHT_CUDA_INFO"
	.align	4


	//----- nvinfo : EIATTR_REGCOUNT
	.align		4
        /*0000*/ 	.byte	0x04, 0x2f
        /*0002*/ 	.short	(.L_3 - .L_2)
	.align		4
.L_2:
        /*0004*/ 	.word	index@(triton_poi_fused__native_batch_norm_legit_no_training_add_relu_9)
        /*0008*/ 	.word	0x00000020


	//----- nvinfo : EIATTR_MIN_STACK_SIZE
	.align		4
.L_3:
        /*000c*/ 	.byte	0x04, 0x12
        /*000e*/ 	.short	(.L_5 - .L_4)
	.align		4
.L_4:
        /*0010*/ 	.word	index@(triton_poi_fused__native_batch_norm_legit_no_training_add_relu_9)
        /*0014*/ 	.word	0x00000000


	//----- nvinfo : EIATTR_FRAME_SIZE
	.align		4
.L_5:
        /*0018*/ 	.byte	0x04, 0x11
        /*001a*/ 	.short	(.L_7 - .L_6)
	.align		4
.L_6:
        /*001c*/ 	.word	index@(triton_poi_fused__native_batch_norm_legit_no_training_add_relu_9)
        /*0020*/ 	.word	0x00000000


	//----- nvinfo : EIATTR_MIN_STACK_SIZE
	.align		4
.L_7:
        /*0024*/ 	.byte	0x04, 0x12
        /*0026*/ 	.short	(.L_9 - .L_8)
	.align		4
.L_8:
        /*0028*/ 	.word	index@(triton_poi_fused__native_batch_norm_legit_no_training_add_relu_9)
        /*002c*/ 	.word	0x00000000
.L_9:


//--------------------- .nv.info.triton_poi_fused__native_batch_norm_legit_no_training_add_relu_9 --------------------------
	.section	.nv.info.triton_poi_fused__native_batch_norm_legit_no_training_add_relu_9,"",@"SHT_CUDA_INFO"
	.sectionflags	@""
	.align	4


	//----- nvinfo : EIATTR_CUDA_API_VERSION
	.align		4
        /*0000*/ 	.byte	0x04, 0x37
        /*0002*/ 	.short	(.L_11 - .L_10)
.L_10:
        /*0004*/ 	.word	0x0000007c


	//----- nvinfo : EIATTR_KPARAM_INFO
	.align		4
.L_11:
        /*0008*/ 	.byte	0x04, 0x17
        /*000a*/ 	.short	(.L_13 - .L_12)
.L_12:
        /*000c*/ 	.word	0x00000000
        /*0010*/ 	.short	0x0007
        /*0012*/ 	.short	0x0038
        /*0014*/ 	.byte	0x00, 0xf0, 0x11, 0x00


	//----- nvinfo : EIATTR_KPARAM_INFO
	.align		4
.L_13:
        /*0018*/ 	.byte	0x04, 0x17
        /*001a*/ 	.short	(.L_15 - .L_14)
.L_14:
        /*001c*/ 	.word	0x00000000
        /*0020*/ 	.short	0x0006
        /*0022*/ 	.short	0x0030
        /*0024*/ 	.byte	0x00, 0xf4, 0x21, 0x00


	//----- nvinfo : EIATTR_KPARAM_INFO
	.align		4
.L_15:
        /*0028*/ 	.byte	0x04, 0x17
        /*002a*/ 	.short	(.L_17 - .L_16)
.L_16:
        /*002c*/ 	.word	0x00000000
        /*0030*/ 	.short	0x0005
        /*0032*/ 	.short	0x0028
        /*0034*/ 	.byte	0x00, 0xf4, 0x21, 0x00


	//----- nvinfo : EIATTR_KPARAM_INFO
	.align		4
.L_17:
        /*0038*/ 	.byte	0x04, 0x17
        /*003a*/ 	.short	(.L_19 - .L_18)
.L_18:
        /*003c*/ 	.word	0x00000000
        /*0040*/ 	.short	0x0004
        /*0042*/ 	.short	0x0020
        /*0044*/ 	.byte	0x00, 0xf4, 0x21, 0x00


	//----- nvinfo : EIATTR_KPARAM_INFO
	.align		4
.L_19:
        /*0048*/ 	.byte	0x04, 0x17
        /*004a*/ 	.short	(.L_21 - .L_20)
.L_20:
        /*004c*/ 	.word	0x00000000
        /*0050*/ 	.short	0x0003
        /*0052*/ 	.short	0x0018
        /*0054*/ 	.byte	0x00, 0xf4, 0x21, 0x00


	//----- nvinfo : EIATTR_KPARAM_INFO
	.align		4
.L_21:
        /*0058*/ 	.byte	0x04, 0x17
        /*005a*/ 	.short	(.L_23 - .L_22)
.L_22:
        /*005c*/ 	.word	0x00000000
        /*0060*/ 	.short	0x0002
        /*0062*/ 	.short	0x0010
        /*0064*/ 	.byte	0x00, 0xf4, 0x21, 0x00


	//----- nvinfo : EIATTR_KPARAM_INFO
	.align		4
.L_23:
        /*0068*/ 	.byte	0x04, 0x17
        /*006a*/ 	.short	(.L_25 - .L_24)
.L_24:
        /*006c*/ 	.word	0x00000000
        /*0070*/ 	.short	0x0001
        /*0072*/ 	.short	0x0008
        /*0074*/ 	.byte	0x00, 0xf4, 0x21, 0x00


	//----- nvinfo : EIATTR_KPARAM_INFO
	.align		4
.L_25:
        /*0078*/ 	.byte	0x04, 0x17
        /*007a*/ 	.short	(.L_27 - .L_26)
.L_26:
        /*007c*/ 	.word	0x00000000
        /*0080*/ 	.short	0x0000
        /*0082*/ 	.short	0x0000
        /*0084*/ 	.byte	0x00, 0xf4, 0x21, 0x00


	//----- nvinfo : EIATTR_SPARSE_MMA_MASK
	.align		4
.L_27:
        /*0088*/ 	.byte	0x03, 0x50
        /*008a*/ 	.short	0x0000


	//----- nvinfo : EIATTR_MAXREG_COUNT
	.align		4
        /*008c*/ 	.byte	0x03, 0x1b
        /*008e*/ 	.short	0x00ff


	//----- nvinfo : EIATTR_EXIT_INSTR_OFFSETS
	.align		4
        /*0090*/ 	.byte	0x04, 0x1c
        /*0092*/ 	.short	(.L_29 - .L_28)


	//   ....[0]....
.L_28:
        /*0094*/ 	.word	0x00000780


	//----- nvinfo : EIATTR_REQNTID
	.align		4
.L_29:
        /*0098*/ 	.byte	0x04, 0x10
        /*009a*/ 	.short	(.L_31 - .L_30)
.L_30:
        /*009c*/ 	.word	0x00000080
        /*00a0*/ 	.word	0x00000001
        /*00a4*/ 	.word	0x00000001


	//----- nvinfo : EIATTR_CBANK_PARAM_SIZE
	.align		4
.L_31:
        /*00a8*/ 	.byte	0x03, 0x19
        /*00aa*/ 	.short	0x003c


	//----- nvinfo : EIATTR_PARAM_CBANK
	.align		4
        /*00ac*/ 	.byte	0x04, 0x0a
        /*00ae*/ 	.short	(.L_33 - .L_32)
	.align		4
.L_32:
        /*00b0*/ 	.word	index@(.nv.constant0.triton_poi_fused__native_batch_norm_legit_no_training_add_relu_9)
        /*00b4*/ 	.short	0x0210
        /*00b6*/ 	.short	0x003c


	//----- nvinfo : EIATTR_SW_WAR
	.align		4
.L_33:
        /*00b8*/ 	.byte	0x04, 0x36
        /*00ba*/ 	.short	(.L_35 - .L_34)
.L_34:
        /*00bc*/ 	.word	0x00000008
.L_35:


//--------------------- .nv.callgraph             --------------------------
	.section	.nv.callgraph,"",@"SHT_CUDA_CALLGRAPH"
	.align	4
	.sectionentsize	8
	.align		4
        /*0000*/ 	.word	0x00000000
	.align		4
        /*0004*/ 	.word	0xffffffff
	.align		4
        /*0008*/ 	.word	0x00000000
	.align		4
        /*000c*/ 	.word	0xfffffffe
	.align		4
        /*0010*/ 	.word	0x00000000
	.align		4
        /*0014*/ 	.word	0xfffffffd
	.align		4
        /*0018*/ 	.word	0x00000000
	.align		4
        /*001c*/ 	.word	0xfffffffc


//--------------------- .nv.constant4             --------------------------
	.section	.nv.constant4,"a",@progbits
	.align	8
	.align		8
.nv.constant4:
        /*0000*/ 	.dword	_$_str
	.align		8
        /*0008*/ 	.dword	_$_str_$_2


//--------------------- .text.triton_poi_fused__native_batch_norm_legit_no_training_add_relu_9 --------------------------
	.section	.text.triton_poi_fused__native_batch_norm_legit_no_training_add_relu_9,"ax",@progbits
	.align	128
        .global         triton_poi_fused__native_batch_norm_legit_no_training_add_relu_9
        .type           triton_poi_fused__native_batch_norm_legit_no_training_add_relu_9,@function
        .size           triton_poi_fused__native_batch_norm_legit_no_training_add_relu_9,(.L_x_1 - triton_poi_fused__native_batch_norm_legit_no_training_add_relu_9)
        .other          triton_poi_fused__native_batch_norm_legit_no_training_add_relu_9,@"STO_CUDA_ENTRY STV_DEFAULT"
triton_poi_fused__native_batch_norm_legit_no_training_add_relu_9:
.text.triton_poi_fused__native_batch_norm_legit_no_training_add_relu_9:
[----:B------:R-:W-:Y:S01]  /*0000*/  LDC R1, c[0x0][0x28] ;  /* 0x00000a00ff017b82 */ /* 0x000fe20000000800 */
[----:B------:R-:W1:Y:S07]  /*0010*/  S2R R0, SR_TID.X ;  /* 0x0000000000007919 */ /* 0x000e6e0000002100 */
[----:B------:R-:W2:Y:S01]  /*0020*/  LDC.64 R2, c[0x0][0x220] ;  /* 0x00008800ff027b82 */ /* 0x000ea20000000a00 */
[----:B------:R-:W-:Y:S01]  /*0030*/  ULDC.64 UR4, c[0x0][0x208] ;  /* 0x0000820000047ab9 */ /* 0x000fe20000000a00 */
[----:B------:R-:W3:Y:S06]  /*0040*/  S2R R21, SR_CTAID.X ;  /* 0x0000000000157919 */ /* 0x000eec0000002500 */
[----:B------:R-:W4:Y:S08]  /*0050*/  LDC.64 R10, c[0x0][0x218] ;  /* 0x00008600ff0a7b82 */ /* 0x000f300000000a00 */
[----:B------:R-:W5:Y:S08]  /*0060*/  LDC.64 R8, c[0x0][0x210] ;  /* 0x00008400ff087b82 */ /* 0x000f700000000a00 */
[----:B------:R-:W4:Y:S01]  /*0070*/  LDC.64 R28, c[0x0][0x228] ;  /* 0x00008a00ff1c7b82 */ /* 0x000f220000000a00 */
[----:B-1----:R-:W-:-:S07]  /*0080*/  SHF.L.U32 R0, R0, 0x2, RZ ;  /* 0x0000000200007819 */ /* 0x002fce00000006ff */
[----:B------:R-:W1:Y:S01]  /*0090*/  LDC.64 R26, c[0x0][0x230] ;  /* 0x00008c00ff1a7b82 */ /* 0x000e620000000a00 */
[----:B---3--:R-:W-:Y:S02]  /*00a0*/  SHF.R.S32.HI R4, RZ, 0x15, R21 ;  /* 0x00000015ff047819 */ /* 0x008fe40000011415 */
[----:B------:R-:W-:Y:S02]  /*00b0*/  LOP3.LUT R0, R0, 0x1fc, RZ, 0xc0, !PT ;  /* 0x000001fc00007812 */ /* 0x000fe400078ec0ff */
[----:B------:R-:W-:Y:S02]  /*00c0*/  SGXT R4, R4, 0x1 ;  /* 0x000000010404781a */ /* 0x000fe40000000200 */
[----:B------:R-:W-:-:S04]  /*00d0*/  LEA R21, R21, R0, 0xa ;  /* 0x0000000015157211 */ /* 0x000fc800078e50ff */
[----:B------:R-:W-:-:S04]  /*00e0*/  LEA.HI R0, R4, R21, RZ, 0xc ;  /* 0x0000001504007211 */ /* 0x000fc800078f60ff */
[----:B------:R-:W-:-:S04]  /*00f0*/  SHF.R.S32.HI R15, RZ, 0xc, R0 ;  /* 0x0000000cff0f7819 */ /* 0x000fc80000011400 */
[----:B------:R-:W-:-:S04]  /*0100*/  LEA.HI R4, R15, R15, RZ, 0x8 ;  /* 0x0000000f0f047211 */ /* 0x000fc800078f40ff */
[----:B------:R-:W-:-:S04]  /*0110*/  LOP3.LUT R4, R4, 0xffffff00, RZ, 0xc0, !PT ;  /* 0xffffff0004047812 */ /* 0x000fc800078ec0ff */
[----:B------:R-:W-:-:S05]  /*0120*/  IADD3 R15, R15, -R4, RZ ;  /* 0x800000040f0f7210 */ /* 0x000fca0007ffe0ff */
[----:B--2---:R-:W-:-:S06]  /*0130*/  IMAD.WIDE R4, R15, 0x4, R2 ;  /* 0x000000040f047825 */ /* 0x004fcc00078e0202 */
[----:B------:R-:W2:Y:S01]  /*0140*/  LDG.E.EL R4, desc[UR4][R4.64] ;  /* 0x0000000404047981 */ /* 0x000ea2000c2e1900 */
[----:B------:R-:W-:-:S04]  /*0150*/  IADD3 R0, R0, 0x200, RZ ;  /* 0x0000020000007810 */ /* 0x000fc80007ffe0ff */
[----:B------:R-:W-:-:S04]  /*0160*/  SHF.R.S32.HI R0, RZ, 0xc, R0 ;  /* 0x0000000cff007819 */ /* 0x000fc80000011400 */
[----:B------:R-:W-:-:S04]  /*0170*/  LEA.HI R6, R0, R0, RZ, 0x8 ;  /* 0x0000000000067211 */ /* 0x000fc800078f40ff */
[----:B------:R-:W-:-:S04]  /*0180*/  LOP3.LUT R13, R6, 0xffffff00, RZ, 0xc0, !PT ;  /* 0xffffff00060d7812 */ /* 0x000fc800078ec0ff */
[----:B------:R-:W-:-:S05]  /*0190*/  IADD3 R13, R0, -R13, RZ ;  /* 0x8000000d000d7210 */ /* 0x000fca0007ffe0ff */
[----:B------:R-:W-:-:S05]  /*01a0*/  IMAD.WIDE R2, R13, 0x4, R2 ;  /* 0x000000040d027825 */ /* 0x000fca00078e0202 */
[----:B------:R3:W2:Y:S01]  /*01b0*/  LDG.E.EL R20, desc[UR4][R2.64] ;  /* 0x0000000402147981 */ /* 0x0006a2000c2e1900 */
[----:B----4-:R-:W-:-:S04]  /*01c0*/  IMAD.WIDE R18, R15, 0x4, R10 ;  /* 0x000000040f127825 */ /* 0x010fc800078e020a */
[----:B-----5:R-:W-:Y:S01]  /*01d0*/  IMAD.WIDE R8, R21, 0x4, R8 ;  /* 0x0000000415087825 */ /* 0x020fe200078e0208 */
[----:B------:R-:W4:Y:S01]  /*01e0*/  LDG.E.EL R0, desc[UR4][R18.64] ;  /* 0x0000000412007981 */ /* 0x000f22000c2e1900 */
[----:B---3--:R-:W3:Y:S02]  /*01f0*/  LDC.64 R2, c[0x0][0x238] ;  /* 0x00008e00ff027b82 */ /* 0x008ee40000000a00 */
[----:B------:R-:W-:-:S04]  /*0200*/  IMAD.WIDE R24, R13, 0x4, R10 ;  /* 0x000000040d187825 */ /* 0x000fc800078e020a */
[--C-:B0-----:R-:W-:Y:S02]  /*0210*/  IMAD.WIDE R16, R15, 0x4, R28.reuse ;  /* 0x000000040f107825 */ /* 0x101fe400078e021c */
[----:B------:R-:W5:Y:S02]  /*0220*/  LDG.E.EL R24, desc[UR4][R24.64] ;  /* 0x0000000418187981 */ /* 0x000f64000c2e1900 */
[----:B------:R-:W-:Y:S02]  /*0230*/  IMAD.WIDE R28, R13, 0x4, R28 ;  /* 0x000000040d1c7825 */ /* 0x000fe400078e021c */
[----:B------:R-:W4:Y:S02]  /*0240*/  LDG.E.EL R22, desc[UR4][R16.64] ;  /* 0x0000000410167981 */ /* 0x000f24000c2e1900 */
[----:B-1----:R-:W-:Y:S02]  /*0250*/  IMAD.WIDE R14, R15, 0x4, R26 ;  /* 0x000000040f0e7825 */ /* 0x002fe400078e021a */
[----:B------:R0:W4:Y:S04]  /*0260*/  LDG.E.EL R25, desc[UR4][R28.64] ;  /* 0x000000041c197981 */ /* 0x000128000c2e1900 */
[----:B------:R-:W4:Y:S01]  /*0270*/  LDG.E.EL R23, desc[UR4][R14.64] ;  /* 0x000000040e177981 */ /* 0x000f22000c2e1900 */
[----:B0-----:R-:W-:Y:S01]  /*0280*/  HFMA2.MMA R28, -RZ, RZ, 1.625, 0 ;  /* 0x3e800000ff1c7435 */ /* 0x001fe200000001ff */
[----:B---3--:R-:W-:-:S04]  /*0290*/  IMAD.WIDE R2, R21, 0x4, R2 ;  /* 0x0000000415027825 */ /* 0x008fc800078e0202 */
[----:B------:R-:W-:-:S06]  /*02a0*/  IMAD.WIDE R26, R13, 0x4, R26 ;  /* 0x000000040d1a7825 */ /* 0x000fcc00078e021a */
[----:B------:R0:W3:Y:S01]  /*02b0*/  LDG.E.EL R26, desc[UR4][R26.64] ;  /* 0x000000041a1a7981 */ /* 0x0000e2000c2e1900 */
[----:B--2---:R-:W-:-:S03]  /*02c0*/  FADD R12, R4, 9.9999997473787516356e-06 ;  /* 0x3727c5ac040c7421 */ /* 0x004fc60000000000 */
[----:B------:R-:W4:Y:S03]  /*02d0*/  LDG.E.128 R4, desc[UR4][R8.64] ;  /* 0x0000000408047981 */ /* 0x000f26000c1e1d00 */
[----:B------:R-:W1:Y:S01]  /*02e0*/  MUFU.SQRT R12, R12 ;  /* 0x0000000c000c7308 */ /* 0x000e620000002000 */
[----:B------:R-:W5:Y:S01]  /*02f0*/  LDG.E.128 R8, desc[UR4][R8.64+0x800] ;  /* 0x0008000408087981 */ /* 0x000f62000c1e1d00 */
[C---:B-1----:R-:W-:Y:S02]  /*0300*/  FSETP.GT.AND P0, PT, R12.reuse, 8.50705917302346158658e+37, PT ;  /* 0x7e8000000c00780b */ /* 0x042fe40003f04000 */
[----:B------:R-:W-:-:S11]  /*0310*/  FSETP.GEU.AND P1, PT, R12, 1.175494350822287508e-38, PT ;  /* 0x008000000c00780b */ /* 0x000fd60003f2e000 */
[----:B------:R-:W-:-:S04]  /*0320*/  @P0 FMUL R12, R12, 0.25 ;  /* 0x3e8000000c0c0820 */ /* 0x000fc80000400000 */
[----:B------:R-:W-:-:S04]  /*0330*/  @!P1 FMUL R12, R12, 16777216 ;  /* 0x4b8000000c0c9820 */ /* 0x000fc80000400000 */
[----:B------:R1:W0:Y:S01]  /*0340*/  MUFU.RCP R18, R12 ;  /* 0x0000000c00127308 */ /* 0x0002220000001000 */
[----:B------:R-:W-:-:S05]  /*0350*/  FSEL R17, R28, 1, P0 ;  /* 0x3f8000001c117808 */ /* 0x000fca0000000000 */
[----:B------:R-:W-:Y:S01]  /*0360*/  @!P1 FMUL R17, R17, 16777216 ;  /* 0x4b80000011119820 */ /* 0x000fe20000400000 */
[----:B-1----:R-:W2:Y:S03]  /*0370*/  LDG.E.128 R12, desc[UR4][R2.64] ;  /* 0x00000004020c7981 */ /* 0x002ea6000c1e1d00 */
[----:B0-----:R-:W-:Y:S02]  /*0380*/  FMUL R27, R18, R17 ;  /* 0x00000011121b7220 */ /* 0x001fe40000400000 */
[----:B------:R0:W2:Y:S01]  /*0390*/  LDG.E.128 R16, desc[UR4][R2.64+0x800] ;  /* 0x0008000402107981 */ /* 0x0000a2000c1e1d00 */
[----:B------:R-:W-:-:S04]  /*03a0*/  FADD R20, R20, 9.9999997473787516356e-06 ;  /* 0x3727c5ac14147421 */ /* 0x000fc80000000000 */
[----:B------:R-:W1:Y:S02]  /*03b0*/  MUFU.SQRT R29, R20 ;  /* 0x00000014001d7308 */ /* 0x000e640000002000 */
[C---:B-1----:R-:W-:Y:S02]  /*03c0*/  FSETP.GT.AND P0, PT, R29.reuse, 8.50705917302346158658e+37, PT ;  /* 0x7e8000001d00780b */ /* 0x042fe40003f04000 */
[----:B------:R-:W-:-:S11]  /*03d0*/  FSETP.GEU.AND P1, PT, R29, 1.175494350822287508e-38, PT ;  /* 0x008000001d00780b */ /* 0x000fd60003f2e000 */
[----:B------:R-:W-:-:S04]  /*03e0*/  @P0 FMUL R29, R29, 0.25 ;  /* 0x3e8000001d1d0820 */ /* 0x000fc80000400000 */
[----:B------:R-:W-:Y:S01]  /*03f0*/  @!P1 FMUL R29, R29, 16777216 ;  /* 0x4b8000001d1d9820 */ /* 0x000fe20000400000 */
[--C-:B----4-:R-:W-:Y:S01]  /*0400*/  FADD R20, R7, -R0.reuse ;  /* 0x8000000007147221 */ /* 0x110fe20000000000 */
[--C-:B------:R-:W-:Y:S01]  /*0410*/  FADD R7, R4, -R0.reuse ;  /* 0x8000000004077221 */ /* 0x100fe20000000000 */
[--C-:B------:R-:W-:Y:S01]  /*0420*/  FADD R6, R6, -R0.reuse ;  /* 0x8000000006067221 */ /* 0x100fe20000000000 */
[----:B------:R-:W-:Y:S02]  /*0430*/  FADD R4, R5, -R0 ;  /* 0x8000000005047221 */ /* 0x000fe40000000000 */
[----:B------:R-:W1:Y:S01]  /*0440*/  MUFU.RCP R0, R29 ;  /* 0x0000001d00007308 */ /* 0x000e620000001000 */
[C---:B0-----:R-:W-:Y:S01]  /*0450*/  FMUL R3, R27.reuse, R20 ;  /* 0x000000141b037220 */ /* 0x041fe20000400000 */
[C---:B------:R-:W-:Y:S01]  /*0460*/  FMUL R2, R27.reuse, R7 ;  /* 0x000000071b027220 */ /* 0x040fe20000400000 */
[C---:B------:R-:W-:Y:S01]  /*0470*/  FMUL R20, R27.reuse, R6 ;  /* 0x000000061b147220 */ /* 0x040fe20000400000 */
[----:B------:R-:W-:Y:S01]  /*0480*/  FMUL R4, R27, R4 ;  /* 0x000000041b047220 */ /* 0x000fe20000400000 */
[----:B------:R-:W-:Y:S01]  /*0490*/  FSEL R7, R28, 1, P0 ;  /* 0x3f8000001c077808 */ /* 0x000fe20000000000 */
[C-C-:B------:R-:W-:Y:S01]  /*04a0*/  FFMA R6, R22.reuse, R3, R23.reuse ;  /* 0x0000000316067223 */ /* 0x140fe20000000017 */
[C-C-:B------:R-:W-:Y:S01]  /*04b0*/  FFMA R5, R22.reuse, R20, R23.reuse ;  /* 0x0000001416057223 */ /* 0x140fe20000000017 */
[C-C-:B------:R-:W-:Y:S01]  /*04c0*/  FFMA R4, R22.reuse, R4, R23.reuse ;  /* 0x0000000416047223 */ /* 0x140fe20000000017 */
[----:B------:R-:W-:Y:S01]  /*04d0*/  FFMA R23, R22, R2, R23 ;  /* 0x0000000216177223 */ /* 0x000fe20000000017 */
[----:B------:R-:W-:Y:S01]  /*04e0*/  @!P1 FMUL R7, R7, 16777216 ;  /* 0x4b80000007079820 */ /* 0x000fe20000400000 */
[----:B------:R-:W0:Y:S01]  /*04f0*/  LDC.64 R2, c[0x0][0x240] ;  /* 0x00009000ff027b82 */ /* 0x000e220000000a00 */
[--C-:B-----5:R-:W-:Y:S01]  /*0500*/  FADD R11, R11, -R24.reuse ;  /* 0x800000180b0b7221 */ /* 0x120fe20000000000 */
[--C-:B------:R-:W-:Y:S01]  /*0510*/  FADD R9, R9, -R24.reuse ;  /* 0x8000001809097221 */ /* 0x100fe20000000000 */
[--C-:B------:R-:W-:Y:S01]  /*0520*/  FADD R27, R8, -R24.reuse ;  /* 0x80000018081b7221 */ /* 0x100fe20000000000 */
[----:B-1----:R-:W-:Y:S01]  /*0530*/  FMUL R0, R0, R7 ;  /* 0x0000000700007220 */ /* 0x002fe20000400000 */
[----:B------:R-:W-:-:S03]  /*0540*/  FADD R7, R10, -R24 ;  /* 0x800000180a077221 */ /* 0x000fc60000000000 */
[C---:B------:R-:W-:Y:S01]  /*0550*/  FMUL R11, R0.reuse, R11 ;  /* 0x0000000b000b7220 */ /* 0x040fe20000400000 */
[C---:B------:R-:W-:Y:S01]  /*0560*/  FMUL R7, R0.reuse, R7 ;  /* 0x0000000700077220 */ /* 0x040fe20000400000 */
[C---:B------:R-:W-:Y:S01]  /*0570*/  FMUL R9, R0.reuse, R9 ;  /* 0x0000000900097220 */ /* 0x040fe20000400000 */
[----:B------:R-:W-:Y:S01]  /*0580*/  FMUL R27, R0, R27 ;  /* 0x0000001b001b7220 */ /* 0x000fe20000400000 */
[C-C-:B---3--:R-:W-:Y:S01]  /*0590*/  FFMA R0, R25.reuse, R11, R26.reuse ;  /* 0x0000000b19007223 */ /* 0x148fe2000000001a */
[C-C-:B------:R-:W-:Y:S01]  /*05a0*/  FFMA R7, R25.reuse, R7, R26.reuse ;  /* 0x0000000719077223 */ /* 0x140fe2000000001a */
[C-C-:B------:R-:W-:Y:S01]  /*05b0*/  FFMA R8, R25.reuse, R9, R26.reuse ;  /* 0x0000000919087223 */ /* 0x140fe2000000001a */
[----:B------:R-:W-:Y:S01]  /*05c0*/  FFMA R27, R25, R27, R26 ;  /* 0x0000001b191b7223 */ /* 0x000fe2000000001a */
[----:B--2---:R-:W-:Y:S01]  /*05d0*/  FSETP.GEU.AND P6, PT, R23, -R12, PT ;  /* 0x8000000c1700720b */ /* 0x004fe20003fce000 */
[----:B------:R-:W-:Y:S01]  /*05e0*/  FADD R12, R12, R23 ;  /* 0x000000170c0c7221 */ /* 0x000fe20000000000 */
[----:B------:R-:W-:Y:S01]  /*05f0*/  FSETP.GEU.AND P0, PT, R4, -R13, PT ;  /* 0x8000000d0400720b */ /* 0x000fe20003f0e000 */
[----:B------:R-:W-:Y:S01]  /*0600*/  FADD R13, R13, R4 ;  /* 0x000000040d0d7221 */ /* 0x000fe20000000000 */
[----:B------:R-:W-:-:S02]  /*0610*/  FSETP.GEU.AND P1, PT, R5, -R14, PT ;  /* 0x8000000e0500720b */ /* 0x000fc40003f2e000 */
[----:B------:R-:W-:Y:S01]  /*0620*/  SEL R4, R12, RZ, P6 ;  /* 0x000000ff0c047207 */ /* 0x000fe20003000000 */
[----:B------:R-:W-:Y:S01]  /*0630*/  FADD R14, R14, R5 ;  /* 0x000000050e0e7221 */ /* 0x000fe20000000000 */
[----:B------:R-:W-:Y:S01]  /*0640*/  FSETP.GEU.AND P2, PT, R6, -R15, PT ;  /* 0x8000000f0600720b */ /* 0x000fe20003f4e000 */
        /* <DEDUP_REMOVED lines=9> */
[----:B0-----:R-:W-:Y:S01]  /*06e0*/  IMAD.WIDE R2, R21, 0x4, R2 ;  /* 0x0000000415027825 */ /* 0x001fe200078e0202 */
[----:B------:R-:W-:-:S02]  /*06f0*/  SEL R5, R13, RZ, P0 ;  /* 0x000000ff0d057207 */ /* 0x000fc40000000000 */
[----:B------:R-:W-:Y:S02]  /*0700*/  SEL R6, R14, RZ, P1 ;  /* 0x000000ff0e067207 */ /* 0x000fe40000800000 */
[----:B------:R-:W-:Y:S02]  /*0710*/  SEL R7, R15, RZ, P2 ;  /* 0x000000ff0f077207 */ /* 0x000fe40001000000 */
[----:B------:R-:W-:Y:S02]  /*0720*/  SEL R16, R16, RZ, P3 ;  /* 0x000000ff10107207 */ /* 0x000fe40001800000 */
[----:B------:R-:W-:Y:S02]  /*0730*/  SEL R19, R0, RZ, P4 ;  /* 0x000000ff00137207 */ /* 0x000fe40002000000 */
[----:B------:R-:W-:Y:S02]  /*0740*/  SEL R17, R8, RZ, P5 ;  /* 0x000000ff08117207 */ /* 0x000fe40002800000 */
[----:B------:R-:W-:Y:S01]  /*0750*/  SEL R18, R18, RZ, P6 ;  /* 0x000000ff12127207 */ /* 0x000fe20003000000 */
[----:B------:R-:W-:Y:S04]  /*0760*/  STG.E.128 desc[UR4][R2.64], R4 ;  /* 0x0000000402007986 */ /* 0x000fe8000c101d04 */
[----:B------:R-:W-:Y:S01]  /*0770*/  STG.E.128 desc[UR4][R2.64+0x800], R16 ;  /* 0x0008001002007986 */ /* 0x000fe2000c101d04 */
[----:B------:R-:W-:Y:S05]  /*0780*/  EXIT ;  /* 0x000000000000794d */ /* 0x000fea0003800000 */
.L_x_0:
[----:B------:R-:W-:-:S00]  /*0790*/  BRA `(.L_x_0) ;  /* 0xfffffffc00fc7947 */ /* 0x000fc0000383ffff */
[----:B------:R-:W-:-:S00]  /*07a0*/  NOP ;  /* 0x0000000000007918 */ /* 0x000fc00000000000 */
        /* <DEDUP_REMOVED lines=13> */
.L_x_1:


//--------------------- .nv.global.init           --------------------------
	.section	.nv.global.init,"aw",@progbits
.nv.global.init:
	.type		_$_str,@object
	.size		_$_str,(_$_str_$_2 - _$_str)
_$_str:
        /*0000*/ 	.byte	0x5f, 0x5f, 0x43, 0x55, 0x44, 0x41, 0x5f, 0x46, 0x54, 0x5a, 0x00
	.type		_$_str_$_2,@object
	.size		_$_str_$_2,(.L_1 - _$_str_$_2)
_$_str_$_2:
        /*000b*/ 	.byte	0x5f, 0x5f, 0x43, 0x55, 0x44, 0x41, 0x5f, 0x50, 0x52, 0x45, 0x43, 0x5f, 0x53, 0x51, 0x52, 0x54
        /*001b*/ 	.byte	0x00
.L_1:


//--------------------- .nv.constant0.triton_poi_fused__native_batch_norm_legit_no_training_add_relu_9 --------------------------
	.section	.nv.constant0.triton_poi_fused__native_batch_norm_legit_no_training_add_relu_9,"a",@progbits
	.sectionflags	@""
	.align	4
.nv.constant0.triton_poi_fused__native_batch_norm_legit_no_training_add_relu_9:
	.zero		588
